//
// Generated by NVIDIA NVVM Compiler
//
// Compiler Build ID: CL-36424714
// Cuda compilation tools, release 13.0, V13.0.88
// Based on NVVM 20.0.0
//

.version 9.0
.target sm_100
.address_size 64

	// .globl	_Z5resetv
.global .align 1 .u8 d_over;

.visible .entry _Z5resetv()
{
	.reg .b16 	%rs<2>;

	mov.b16 	%rs1, 0;
	st.global.u8 	[d_over], %rs1;
	ret;

}
	// .globl	_Z4initP8__vertexii
.visible .entry _Z4initP8__vertexii(
	.param .u64 .ptr .align 1 _Z4initP8__vertexii_param_0,
	.param .u32 _Z4initP8__vertexii_param_1,
	.param .u32 _Z4initP8__vertexii_param_2
)
{
	.reg .pred 	%p<3>;
	.reg .b32 	%r<9>;
	.reg .b64 	%rd<7>;

	ld.param.u64 	%rd2, [_Z4initP8__vertexii_param_0];
	ld.param.u32 	%r2, [_Z4initP8__vertexii_param_1];
	ld.param.u32 	%r3, [_Z4initP8__vertexii_param_2];
	cvta.to.global.u64 	%rd1, %rd2;
	mov.u32 	%r4, %ntid.x;
	mov.u32 	%r5, %ctaid.x;
	mov.u32 	%r6, %tid.x;
	mad.lo.s32 	%r1, %r4, %r5, %r6;
	setp.ne.s32 	%p1, %r1, %r2;
	@%p1 bra 	$L__BB1_2;
	mul.wide.s32 	%rd5, %r2, 4;
	add.s64 	%rd6, %rd1, %rd5;
	mov.b32 	%r8, 0;
	st.global.u32 	[%rd6], %r8;
	bra.uni 	$L__BB1_4;
$L__BB1_2:
	setp.ge.s32 	%p2, %r1, %r3;
	@%p2 bra 	$L__BB1_4;
	mul.wide.s32 	%rd3, %r1, 4;
	add.s64 	%rd4, %rd1, %rd3;
	mov.b32 	%r7, -1;
	st.global.u32 	[%rd4], %r7;
$L__BB1_4:
	ret;

}
	// .globl	_Z16scatter_bfs_edgePK7__shardP8__vertexi
.visible .entry _Z16scatter_bfs_edgePK7__shardP8__vertexi(
	.param .u64 .ptr .align 1 _Z16scatter_bfs_edgePK7__shardP8__vertexi_param_0,
	.param .u64 .ptr .align 1 _Z16scatter_bfs_edgePK7__shardP8__vertexi_param_1,
	.param .u32 _Z16scatter_bfs_edgePK7__shardP8__vertexi_param_2
)
{
	.reg .pred 	%p<4>;
	.reg .b16 	%rs<2>;
	.reg .b32 	%r<12>;
	.reg .b64 	%rd<17>;

	ld.param.u64 	%rd4, [_Z16scatter_bfs_edgePK7__shardP8__vertexi_param_0];
	ld.param.u64 	%rd5, [_Z16scatter_bfs_edgePK7__shardP8__vertexi_param_1];
	ld.param.u32 	%r2, [_Z16scatter_bfs_edgePK7__shardP8__vertexi_param_2];
	cvta.to.global.u64 	%rd1, %rd5;
	cvta.to.global.u64 	%rd2, %rd4;
	mov.u32 	%r3, %ntid.x;
	mov.u32 	%r4, %ctaid.x;
	mov.u32 	%r5, %tid.x;
	mad.lo.s32 	%r1, %r3, %r4, %r5;
	ld.global.u32 	%r6, [%rd2];
	setp.ge.s32 	%p1, %r1, %r6;
	@%p1 bra 	$L__BB2_4;
	ld.global.u64 	%rd6, [%rd2+24];
	cvta.to.global.u64 	%rd7, %rd6;
	mul.wide.s32 	%rd8, %r1, 4;
	add.s64 	%rd9, %rd7, %rd8;
	ld.global.u32 	%r7, [%rd9];
	mul.wide.s32 	%rd10, %r7, 4;
	add.s64 	%rd11, %rd1, %rd10;
	ld.global.u32 	%r8, [%rd11];
	setp.ne.s32 	%p2, %r8, %r2;
	@%p2 bra 	$L__BB2_4;
	ld.global.u64 	%rd12, [%rd2+32];
	cvta.to.global.u64 	%rd13, %rd12;
	add.s64 	%rd15, %rd13, %rd8;
	ld.global.u32 	%r9, [%rd15];
	mul.wide.s32 	%rd16, %r9, 4;
	add.s64 	%rd3, %rd1, %rd16;
	ld.global.u32 	%r10, [%rd3];
	setp.ne.s32 	%p3, %r10, -1;
	@%p3 bra 	$L__BB2_4;
	add.s32 	%r11, %r2, 1;
	st.global.u32 	[%rd3], %r11;
	mov.b16 	%rs1, 1;
	st.global.u8 	[d_over], %rs1;
$L__BB2_4:
	ret;

}
	// .globl	_Z18scatter_bfs_vertexPK7__shardP8__vertexi
.visible .entry _Z18scatter_bfs_vertexPK7__shardP8__vertexi(
	.param .u64 .ptr .align 1 _Z18scatter_bfs_vertexPK7__shardP8__vertexi_param_0,
	.param .u64 .ptr .align 1 _Z18scatter_bfs_vertexPK7__shardP8__vertexi_param_1,
	.param .u32 _Z18scatter_bfs_vertexPK7__shardP8__vertexi_param_2
)
{
	.reg .pred 	%p<7>;
	.reg .b16 	%rs<2>;
	.reg .b32 	%r<22>;
	.reg .b64 	%rd<31>;

	ld.param.u64 	%rd10, [_Z18scatter_bfs_vertexPK7__shardP8__vertexi_param_0];
	ld.param.u64 	%rd11, [_Z18scatter_bfs_vertexPK7__shardP8__vertexi_param_1];
	ld.param.u32 	%r8, [_Z18scatter_bfs_vertexPK7__shardP8__vertexi_param_2];
	cvta.to.global.u64 	%rd1, %rd11;
	cvta.to.global.u64 	%rd2, %rd10;
	mov.u32 	%r9, %ntid.x;
	mov.u32 	%r10, %ctaid.x;
	mov.u32 	%r11, %tid.x;
	mad.lo.s32 	%r1, %r9, %r10, %r11;
	ld.global.u32 	%r12, [%rd2+4];
	add.s32 	%r2, %r12, %r1;
	ld.global.u32 	%r13, [%rd2+8];
	setp.gt.s32 	%p1, %r2, %r13;
	@%p1 bra 	$L__BB3_10;
	mul.wide.s32 	%rd12, %r2, 4;
	add.s64 	%rd13, %rd1, %rd12;
	ld.global.u32 	%r14, [%rd13];
	setp.ne.s32 	%p2, %r14, %r8;
	@%p2 bra 	$L__BB3_10;
	setp.ne.s32 	%p3, %r1, 0;
	@%p3 bra 	$L__BB3_4;
	ld.global.u64 	%rd30, [%rd2+16];
	mov.b32 	%r21, 0;
	bra.uni 	$L__BB3_5;
$L__BB3_4:
	ld.global.u64 	%rd30, [%rd2+16];
	cvta.to.global.u64 	%rd14, %rd30;
	mul.wide.s32 	%rd15, %r1, 4;
	add.s64 	%rd16, %rd14, %rd15;
	ld.global.u32 	%r21, [%rd16+-4];
$L__BB3_5:
	cvta.to.global.u64 	%rd17, %rd30;
	mul.wide.s32 	%rd18, %r1, 4;
	add.s64 	%rd19, %rd17, %rd18;
	ld.global.u32 	%r16, [%rd19];
	setp.ge.s32 	%p4, %r21, %r16;
	@%p4 bra 	$L__BB3_10;
	add.s32 	%r5, %r8, 1;
$L__BB3_7:
	ld.global.u64 	%rd20, [%rd2+32];
	cvta.to.global.u64 	%rd21, %rd20;
	mul.wide.s32 	%rd22, %r21, 4;
	add.s64 	%rd23, %rd21, %rd22;
	ld.global.u32 	%r17, [%rd23];
	mul.wide.s32 	%rd24, %r17, 4;
	add.s64 	%rd7, %rd1, %rd24;
	ld.global.u32 	%r18, [%rd7];
	setp.ne.s32 	%p5, %r18, -1;
	@%p5 bra 	$L__BB3_9;
	st.global.u32 	[%rd7], %r5;
	mov.b16 	%rs1, 1;
	st.global.u8 	[d_over], %rs1;
	ld.global.u64 	%rd30, [%rd2+16];
$L__BB3_9:
	add.s32 	%r21, %r21, 1;
	cvta.to.global.u64 	%rd25, %rd30;
	add.s64 	%rd27, %rd25, %rd18;
	ld.global.u32 	%r19, [%rd27];
	setp.lt.s32 	%p6, %r21, %r19;
	@%p6 bra 	$L__BB3_7;
$L__BB3_10:
	ret;

}


// ===== COMPILED SASS (sm_100) =====

	.target	sm_100

	.elftype	@"ET_EXEC"


//--------------------- .note.nv.tkinfo           --------------------------
	.section	.note.nv.tkinfo,"",@"SHT_NOTE"
	.sectionflags	@"SHF_NOTE_NV_TKINFO"
	.tkinfo
        /*0018*/ 	.word	0x00000002
        /*0030*/ 	.string	""
        /*0030*/ 	.string	"ptxas"
        /*0030*/ 	.string	"Cuda compilation tools, release 13.0, V13.0.88"
        /*0030*/ 	.string	"Build cuda_13.0.r13.0/compiler.36424714_0"
        /*0030*/ 	.string	"-arch sm_100 -m 64 "



//--------------------- .note.nv.cuinfo           --------------------------
	.section	.note.nv.cuinfo,"",@"SHT_NOTE"
	.sectionflags	@"SHF_NOTE_NV_CUINFO"
        /*0018*/ 	.short	0x0002
        /*001a*/ 	.short	0x0064
        /*001c*/ 	.short	0x0082
	.zero		2


//--------------------- .nv.info                  --------------------------
	.section	.nv.info,"",@"SHT_CUDA_INFO"
	.align	4


	//----- nvinfo : EIATTR_REGCOUNT
	.align		4
        /*0000*/ 	.byte	0x04, 0x2f
        /*0002*/ 	.short	(.L_2 - .L_1)
	.align		4
.L_1:
        /*0004*/ 	.word	index@(_Z5resetv)
        /*0008*/ 	.word	0x00000006


	//----- nvinfo : EIATTR_FRAME_SIZE
	.align		4
.L_2:
        /*000c*/ 	.byte	0x04, 0x11
        /*000e*/ 	.short	(.L_4 - .L_3)
	.align		4
.L_3:
        /*0010*/ 	.word	index@(_Z5resetv)
        /*0014*/ 	.word	0x00000000


	//----- nvinfo : EIATTR_REGCOUNT
	.align		4
.L_4:
        /*0018*/ 	.byte	0x04, 0x2f
        /*001a*/ 	.short	(.L_6 - .L_5)
	.align		4
.L_5:
        /*001c*/ 	.word	index@(_Z4initP8__vertexii)
        /*0020*/ 	.word	0x0000000a


	//----- nvinfo : EIATTR_FRAME_SIZE
	.align		4
.L_6:
        /*0024*/ 	.byte	0x04, 0x11
        /*0026*/ 	.short	(.L_8 - .L_7)
	.align		4
.L_7:
        /*0028*/ 	.word	index@(_Z4initP8__vertexii)
        /*002c*/ 	.word	0x00000000


	//----- nvinfo : EIATTR_REGCOUNT
	.align		4
.L_8:
        /*0030*/ 	.byte	0x04, 0x2f
        /*0032*/ 	.short	(.L_10 - .L_9)
	.align		4
.L_9:
        /*0034*/ 	.word	index@(_Z16scatter_bfs_edgePK7__shardP8__vertexi)
        /*0038*/ 	.word	0x00000010


	//----- nvinfo : EIATTR_FRAME_SIZE
	.align		4
.L_10:
        /*003c*/ 	.byte	0x04, 0x11
        /*003e*/ 	.short	(.L_12 - .L_11)
	.align		4
.L_11:
        /*0040*/ 	.word	index@(_Z16scatter_bfs_edgePK7__shardP8__vertexi)
        /*0044*/ 	.word	0x00000000


	//----- nvinfo : EIATTR_REGCOUNT
	.align		4
.L_12:
        /*0048*/ 	.byte	0x04, 0x2f
        /*004a*/ 	.short	(.L_14 - .L_13)
	.align		4
.L_13:
        /*004c*/ 	.word	index@(_Z18scatter_bfs_vertexPK7__shardP8__vertexi)
        /*0050*/ 	.word	0x00000011


	//----- nvinfo : EIATTR_FRAME_SIZE
	.align		4
.L_14:
        /*0054*/ 	.byte	0x04, 0x11
        /*0056*/ 	.short	(.L_16 - .L_15)
	.align		4
.L_15:
        /*0058*/ 	.word	index@(_Z18scatter_bfs_vertexPK7__shardP8__vertexi)
        /*005c*/ 	.word	0x00000000


	//----- nvinfo : EIATTR_MIN_STACK_SIZE
	.align		4
.L_16:
        /*0060*/ 	.byte	0x04, 0x12
        /*0062*/ 	.short	(.L_18 - .L_17)
	.align		4
.L_17:
        /*0064*/ 	.word	index@(_Z18scatter_bfs_vertexPK7__shardP8__vertexi)
        /*0068*/ 	.word	0x00000000


	//----- nvinfo : EIATTR_MIN_STACK_SIZE
	.align		4
.L_18:
        /*006c*/ 	.byte	0x04, 0x12
        /*006e*/ 	.short	(.L_20 - .L_19)
	.align		4
.L_19:
        /*0070*/ 	.word	index@(_Z16scatter_bfs_edgePK7__shardP8__vertexi)
        /*0074*/ 	.word	0x00000000


	//----- nvinfo : EIATTR_MIN_STACK_SIZE
	.align		4
.L_20:
        /*0078*/ 	.byte	0x04, 0x12
        /*007a*/ 	.short	(.L_22 - .L_21)
	.align		4
.L_21:
        /*007c*/ 	.word	index@(_Z4initP8__vertexii)
        /*0080*/ 	.word	0x00000000


	//----- nvinfo : EIATTR_MIN_STACK_SIZE
	.align		4
.L_22:
        /*0084*/ 	.byte	0x04, 0x12
        /*0086*/ 	.short	(.L_24 - .L_23)
	.align		4
.L_23:
        /*0088*/ 	.word	index@(_Z5resetv)
        /*008c*/ 	.word	0x00000000
.L_24:


//--------------------- .nv.compat                --------------------------
	.section	.nv.compat,"",@"SHT_CUDA_COMPAT_INFO"
	.align	4
        /*0000*/ 	.byte	0x02, 0x09, 0x00, 0x00, 0x02, 0x02, 0x01, 0x00, 0x02, 0x05, 0x05, 0x00, 0x03, 0x07, 0x01, 0x01
        /*0010*/ 	.byte	0x02, 0x03, 0x00, 0x00, 0x02, 0x06, 0x01, 0x00, 0x04, 0x0b, 0x08, 0x00, 0x09, 0x00, 0x00, 0x00
        /*0020*/ 	.byte	0x00, 0x00, 0x00, 0x00


//--------------------- .nv.info._Z18scatter_bfs_vertexPK7__shardP8__vertexi --------------------------
	.section	.nv.info._Z18scatter_bfs_vertexPK7__shardP8__vertexi,"",@"SHT_CUDA_INFO"
	.sectionflags	@""
	.align	4


	//----- nvinfo : EIATTR_CUDA_API_VERSION
	.align		4
        /*0000*/ 	.byte	0x04, 0x37
        /*0002*/ 	.short	(.L_26 - .L_25)
.L_25:
        /*0004*/ 	.word	0x00000082


	//----- nvinfo : EIATTR_KPARAM_INFO
	.align		4
.L_26:
        /*0008*/ 	.byte	0x04, 0x17
        /*000a*/ 	.short	(.L_28 - .L_27)
.L_27:
        /*000c*/ 	.word	0x00000000
        /*0010*/ 	.short	0x0002
        /*0012*/ 	.short	0x0010
        /*0014*/ 	.byte	0x00, 0xf0, 0x11, 0x00


	//----- nvinfo : EIATTR_KPARAM_INFO
	.align		4
.L_28:
        /*0018*/ 	.byte	0x04, 0x17
        /*001a*/ 	.short	(.L_30 - .L_29)
.L_29:
        /*001c*/ 	.word	0x00000000
        /*0020*/ 	.short	0x0001
        /*0022*/ 	.short	0x0008
        /*0024*/ 	.byte	0x00, 0xf5, 0x21, 0x00


	//----- nvinfo : EIATTR_KPARAM_INFO
	.align		4
.L_30:
        /*0028*/ 	.byte	0x04, 0x17
        /*002a*/ 	.short	(.L_32 - .L_31)
.L_31:
        /*002c*/ 	.word	0x00000000
        /*0030*/ 	.short	0x0000
        /*0032*/ 	.short	0x0000
        /*0034*/ 	.byte	0x00, 0xf5, 0x21, 0x00


	//----- nvinfo : EIATTR_SPARSE_MMA_MASK
	.align		4
.L_32:
        /*0038*/ 	.byte	0x03, 0x50
        /*003a*/ 	.short	0x0000


	//----- nvinfo : EIATTR_MAXREG_COUNT
	.align		4
        /*003c*/ 	.byte	0x03, 0x1b
        /*003e*/ 	.short	0x00ff


	//----- nvinfo : EIATTR_MERCURY_ISA_VERSION
	.align		4
        /*0040*/ 	.byte	0x03, 0x5f
        /*0042*/ 	.short	0x0101


	//----- nvinfo : EIATTR_VRC_CTA_INIT_COUNT
	.align		4
        /*0044*/ 	.byte	0x02, 0x4a
	.zero		1
	.zero		1


	//----- nvinfo : EIATTR_EXIT_INSTR_OFFSETS
	.align		4
        /*0048*/ 	.byte	0x04, 0x1c
        /*004a*/ 	.short	(.L_34 - .L_33)


	//   ....[0]....
.L_33:
        /*004c*/ 	.word	0x000000b0


	//   ....[1]....
        /*0050*/ 	.word	0x00000110


	//   ....[2]....
        /*0054*/ 	.word	0x000001a0


	//   ....[3]....
        /*0058*/ 	.word	0x000002d0


	//----- nvinfo : EIATTR_CRS_STACK_SIZE
	.align		4
.L_34:
        /*005c*/ 	.byte	0x04, 0x1e
        /*005e*/ 	.short	(.L_36 - .L_35)
.L_35:
        /*0060*/ 	.word	0x00000000


	//----- nvinfo : EIATTR_CBANK_PARAM_SIZE
	.align		4
.L_36:
        /*0064*/ 	.byte	0x03, 0x19
        /*0066*/ 	.short	0x0014


	//----- nvinfo : EIATTR_PARAM_CBANK
	.align		4
        /*0068*/ 	.byte	0x04, 0x0a
        /*006a*/ 	.short	(.L_38 - .L_37)
	.align		4
.L_37:
        /*006c*/ 	.word	index@(.nv.constant0._Z18scatter_bfs_vertexPK7__shardP8__vertexi)
        /*0070*/ 	.short	0x0380
        /*0072*/ 	.short	0x0014


	//----- nvinfo : EIATTR_SW_WAR
	.align		4
.L_38:
        /*0074*/ 	.byte	0x04, 0x36
        /*0076*/ 	.short	(.L_40 - .L_39)
.L_39:
        /*0078*/ 	.word	0x00000008
.L_40:


//--------------------- .nv.info._Z16scatter_bfs_edgePK7__shardP8__vertexi --------------------------
	.section	.nv.info._Z16scatter_bfs_edgePK7__shardP8__vertexi,"",@"SHT_CUDA_INFO"
	.sectionflags	@""
	.align	4


	//----- nvinfo : EIATTR_CUDA_API_VERSION
	.align		4
        /*0000*/ 	.byte	0x04, 0x37
        /*0002*/ 	.short	(.L_42 - .L_41)
.L_41:
        /*0004*/ 	.word	0x00000082


	//----- nvinfo : EIATTR_KPARAM_INFO
	.align		4
.L_42:
        /*0008*/ 	.byte	0x04, 0x17
        /*000a*/ 	.short	(.L_44 - .L_43)
.L_43:
        /*000c*/ 	.word	0x00000000
        /*0010*/ 	.short	0x0002
        /*0012*/ 	.short	0x0010
        /*0014*/ 	.byte	0x00, 0xf0, 0x11, 0x00


	//----- nvinfo : EIATTR_KPARAM_INFO
	.align		4
.L_44:
        /*0018*/ 	.byte	0x04, 0x17
        /*001a*/ 	.short	(.L_46 - .L_45)
.L_45:
        /*001c*/ 	.word	0x00000000
        /*0020*/ 	.short	0x0001
        /*0022*/ 	.short	0x0008
        /*0024*/ 	.byte	0x00, 0xf5, 0x21, 0x00


	//----- nvinfo : EIATTR_KPARAM_INFO
	.align		4
.L_46:
        /*0028*/ 	.byte	0x04, 0x17
        /*002a*/ 	.short	(.L_48 - .L_47)
.L_47:
        /*002c*/ 	.word	0x00000000
        /*0030*/ 	.short	0x0000
        /*0032*/ 	.short	0x0000
        /*0034*/ 	.byte	0x00, 0xf5, 0x21, 0x00


	//----- nvinfo : EIATTR_SPARSE_MMA_MASK
	.align		4
.L_48:
        /*0038*/ 	.byte	0x03, 0x50
        /*003a*/ 	.short	0x0000


	//----- nvinfo : EIATTR_MAXREG_COUNT
	.align		4
        /*003c*/ 	.byte	0x03, 0x1b
        /*003e*/ 	.short	0x00ff


	//----- nvinfo : EIATTR_MERCURY_ISA_VERSION
	.align		4
        /*0040*/ 	.byte	0x03, 0x5f
        /*0042*/ 	.short	0x0101


	//----- nvinfo : EIATTR_VRC_CTA_INIT_COUNT
	.align		4
        /*0044*/ 	.byte	0x02, 0x4a
	.zero		1
	.zero		1


	//----- nvinfo : EIATTR_EXIT_INSTR_OFFSETS
	.align		4
        /*0048*/ 	.byte	0x04, 0x1c
        /*004a*/ 	.short	(.L_50 - .L_49)


	//   ....[0]....
.L_49:
        /*004c*/ 	.word	0x00000090


	//   ....[1]....
        /*0050*/ 	.word	0x00000120


	//   ....[2]....
        /*0054*/ 	.word	0x00000190


	//   ....[3]....
        /*0058*/ 	.word	0x000001f0


	//----- nvinfo : EIATTR_CBANK_PARAM_SIZE
	.align		4
.L_50:
        /*005c*/ 	.byte	0x03, 0x19
        /*005e*/ 	.short	0x0014


	//----- nvinfo : EIATTR_PARAM_CBANK
	.align		4
        /*0060*/ 	.byte	0x04, 0x0a
        /*0062*/ 	.short	(.L_52 - .L_51)
	.align		4
.L_51:
        /*0064*/ 	.word	index@(.nv.constant0._Z16scatter_bfs_edgePK7__shardP8__vertexi)
        /*0068*/ 	.short	0x0380
        /*006a*/ 	.short	0x0014


	//----- nvinfo : EIATTR_SW_WAR
	.align		4
.L_52:
        /*006c*/ 	.byte	0x04, 0x36
        /*006e*/ 	.short	(.L_54 - .L_53)
.L_53:
        /*0070*/ 	.word	0x00000008
.L_54:


//--------------------- .nv.info._Z4initP8__vertexii --------------------------
	.section	.nv.info._Z4initP8__vertexii,"",@"SHT_CUDA_INFO"
	.sectionflags	@""
	.align	4


	//----- nvinfo : EIATTR_CUDA_API_VERSION
	.align		4
        /*0000*/ 	.byte	0x04, 0x37
        /*0002*/ 	.short	(.L_56 - .L_55)
.L_55:
        /*0004*/ 	.word	0x00000082


	//----- nvinfo : EIATTR_KPARAM_INFO
	.align		4
.L_56:
        /*0008*/ 	.byte	0x04, 0x17
        /*000a*/ 	.short	(.L_58 - .L_57)
.L_57:
        /*000c*/ 	.word	0x00000000
        /*0010*/ 	.short	0x0002
        /*0012*/ 	.short	0x000c
        /*0014*/ 	.byte	0x00, 0xf0, 0x11, 0x00


	//----- nvinfo : EIATTR_KPARAM_INFO
	.align		4
.L_58:
        /*0018*/ 	.byte	0x04, 0x17
        /*001a*/ 	.short	(.L_60 - .L_59)
.L_59:
        /*001c*/ 	.word	0x00000000
        /*0020*/ 	.short	0x0001
        /*0022*/ 	.short	0x0008
        /*0024*/ 	.byte	0x00, 0xf0, 0x11, 0x00


	//----- nvinfo : EIATTR_KPARAM_INFO
	.align		4
.L_60:
        /*0028*/ 	.byte	0x04, 0x17
        /*002a*/ 	.short	(.L_62 - .L_61)
.L_61:
        /*002c*/ 	.word	0x00000000
        /*0030*/ 	.short	0x0000
        /*0032*/ 	.short	0x0000
        /*0034*/ 	.byte	0x00, 0xf5, 0x21, 0x00


	//----- nvinfo : EIATTR_SPARSE_MMA_MASK
	.align		4
.L_62:
        /*0038*/ 	.byte	0x03, 0x50
        /*003a*/ 	.short	0x0000


	//----- nvinfo : EIATTR_MAXREG_COUNT
	.align		4
        /*003c*/ 	.byte	0x03, 0x1b
        /*003e*/ 	.short	0x00ff


	//----- nvinfo : EIATTR_MERCURY_ISA_VERSION
	.align		4
        /*0040*/ 	.byte	0x03, 0x5f
        /*0042*/ 	.short	0x0101


	//----- nvinfo : EIATTR_VRC_CTA_INIT_COUNT
	.align		4
        /*0044*/ 	.byte	0x02, 0x4a
	.zero		1
	.zero		1


	//----- nvinfo : EIATTR_EXIT_INSTR_OFFSETS
	.align		4
        /*0048*/ 	.byte	0x04, 0x1c
        /*004a*/ 	.short	(.L_64 - .L_63)


	//   ....[0]....
.L_63:
        /*004c*/ 	.word	0x000000b0


	//   ....[1]....
        /*0050*/ 	.word	0x000000e0


	//   ....[2]....
        /*0054*/ 	.word	0x00000130


	//----- nvinfo : EIATTR_CBANK_PARAM_SIZE
	.align		4
.L_64:
        /*0058*/ 	.byte	0x03, 0x19
        /*005a*/ 	.short	0x0010


	//----- nvinfo : EIATTR_PARAM_CBANK
	.align		4
        /*005c*/ 	.byte	0x04, 0x0a
        /*005e*/ 	.short	(.L_66 - .L_65)
	.align		4
.L_65:
        /*0060*/ 	.word	index@(.nv.constant0._Z4initP8__vertexii)
        /*0064*/ 	.short	0x0380
        /*0066*/ 	.short	0x0010


	//----- nvinfo : EIATTR_SW_WAR
	.align		4
.L_66:
        /*0068*/ 	.byte	0x04, 0x36
        /*006a*/ 	.short	(.L_68 - .L_67)
.L_67:
        /*006c*/ 	.word	0x00000008
.L_68:


//--------------------- .nv.info._Z5resetv        --------------------------
	.section	.nv.info._Z5resetv,"",@"SHT_CUDA_INFO"
	.sectionflags	@""
	.align	4


	//----- nvinfo : EIATTR_CUDA_API_VERSION
	.align		4
        /*0000*/ 	.byte	0x04, 0x37
        /*0002*/ 	.short	(.L_70 - .L_69)
.L_69:
        /*0004*/ 	.word	0x00000082


	//----- nvinfo : EIATTR_SPARSE_MMA_MASK
	.align		4
.L_70:
        /*0008*/ 	.byte	0x03, 0x50
        /*000a*/ 	.short	0x0000


	//----- nvinfo : EIATTR_MAXREG_COUNT
	.align		4
        /*000c*/ 	.byte	0x03, 0x1b
        /*000e*/ 	.short	0x00ff


	//----- nvinfo : EIATTR_MERCURY_ISA_VERSION
	.align		4
        /*0010*/ 	.byte	0x03, 0x5f
        /*0012*/ 	.short	0x0101


	//----- nvinfo : EIATTR_VRC_CTA_INIT_COUNT
	.align		4
        /*0014*/ 	.byte	0x02, 0x4a
	.zero		1
	.zero		1


	//----- nvinfo : EIATTR_EXIT_INSTR_OFFSETS
	.align		4
        /*0018*/ 	.byte	0x04, 0x1c
        /*001a*/ 	.short	(.L_72 - .L_71)


	//   ....[0]....
.L_71:
        /*001c*/ 	.word	0x00000040


	//----- nvinfo : EIATTR_SW_WAR
	.align		4
.L_72:
        /*0020*/ 	.byte	0x04, 0x36
        /*0022*/ 	.short	(.L_74 - .L_73)
.L_73:
        /*0024*/ 	.word	0x00000008
.L_74:


//--------------------- .nv.callgraph             --------------------------
	.section	.nv.callgraph,"",@"SHT_CUDA_CALLGRAPH"
	.align	4
	.sectionentsize	8
	.align		4
        /*0000*/ 	.word	0x00000000
	.align		4
        /*0004*/ 	.word	0xffffffff
	.align		4
        /*0008*/ 	.word	0x00000000
	.align		4
        /*000c*/ 	.word	0xfffffffe
	.align		4
        /*0010*/ 	.word	0x00000000
	.align		4
        /*0014*/ 	.word	0xfffffffd
	.align		4
        /*0018*/ 	.word	0x00000000
	.align		4
        /*001c*/ 	.word	0xfffffffc


//--------------------- .nv.constant4             --------------------------
	.section	.nv.constant4,"a",@progbits
	.align	8
	.align		8
.nv.constant4:
        /*0000*/ 	.dword	d_over


//--------------------- .text._Z18scatter_bfs_vertexPK7__shardP8__vertexi --------------------------
	.section	.text._Z18scatter_bfs_vertexPK7__shardP8__vertexi,"ax",@progbits
	.align	128
        .global         _Z18scatter_bfs_vertexPK7__shardP8__vertexi
        .type           _Z18scatter_bfs_vertexPK7__shardP8__vertexi,@function
        .size           _Z18scatter_bfs_vertexPK7__shardP8__vertexi,(.L_x_5 - _Z18scatter_bfs_vertexPK7__shardP8__vertexi)
        .other          _Z18scatter_bfs_vertexPK7__shardP8__vertexi,@"STO_CUDA_ENTRY STV_DEFAULT"
_Z18scatter_bfs_vertexPK7__shardP8__vertexi:
.text._Z18scatter_bfs_vertexPK7__shardP8__vertexi:
[----:B------:R-:W-:Y:S08]  /*0000*/  LDC R1, c[0x0][0x37c] ;  /* 0x0000df00ff017b82 */ /* 0x000ff00000000800 */
[----:B------:R-:W0:Y:S01]  /*0010*/  LDC.64 R2, c[0x0][0x380] ;  /* 0x0000e000ff027b82 */ /* 0x000e220000000a00 */
[----:B------:R-:W0:Y:S02]  /*0020*/  LDCU.64 UR4, c[0x0][0x358] ;  /* 0x00006b00ff0477ac */ /* 0x000e240008000a00 */
[----:B0-----:R-:W2:Y:S04]  /*0030*/  LDG.E R5, desc[UR4][R2.64+0x4] ;  /* 0x0000040402057981 */ /* 0x001ea8000c1e1900 */
[----:B------:R-:W3:Y:S01]  /*0040*/  LDG.E R4, desc[UR4][R2.64+0x8] ;  /* 0x0000080402047981 */ /* 0x000ee2000c1e1900 */
[----:B------:R-:W0:Y:S01]  /*0050*/  LDCU UR6, c[0x0][0x360] ;  /* 0x00006c00ff0677ac */ /* 0x000e220008000800 */
[----:B------:R-:W0:Y:S01]  /*0060*/  S2R R0, SR_CTAID.X ;  /* 0x0000000000007919 */ /* 0x000e220000002500 */
[----:B------:R-:W0:Y:S02]  /*0070*/  S2R R7, SR_TID.X ;  /* 0x0000000000077919 */ /* 0x000e240000002100 */
[----:B0-----:R-:W-:-:S05]  /*0080*/  IMAD R0, R0, UR6, R7 ;  /* 0x0000000600007c24 */ /* 0x001fca000f8e0207 */
[----:B--2---:R-:W-:-:S04]  /*0090*/  IADD3 R7, PT, PT, R0, R5, RZ ;  /* 0x0000000500077210 */ /* 0x004fc80007ffe0ff */
[----:B---3--:R-:W-:-:S13]  /*00a0*/  ISETP.GT.AND P0, PT, R7, R4, PT ;  /* 0x000000040700720c */ /* 0x008fda0003f04270 */
[----:B------:R-:W-:Y:S05]  /*00b0*/  @P0 EXIT ;  /* 0x000000000000094d */ /* 0x000fea0003800000 */
[----:B------:R-:W0:Y:S02]  /*00c0*/  LDC.64 R4, c[0x0][0x388] ;  /* 0x0000e200ff047b82 */ /* 0x000e240000000a00 */
[----:B0-----:R-:W-:-:S06]  /*00d0*/  IMAD.WIDE R4, R7, 0x4, R4 ;  /* 0x0000000407047825 */ /* 0x001fcc00078e0204 */
[----:B------:R-:W0:Y:S01]  /*00e0*/  LDC R7, c[0x0][0x390] ;  /* 0x0000e400ff077b82 */ /* 0x000e220000000800 */
[----:B------:R-:W0:Y:S02]  /*00f0*/  LDG.E R4, desc[UR4][R4.64] ;  /* 0x0000000404047981 */ /* 0x000e24000c1e1900 */
[----:B0-----:R-:W-:-:S13]  /*0100*/  ISETP.NE.AND P0, PT, R4, R7, PT ;  /* 0x000000070400720c */ /* 0x001fda0003f05270 */
[----:B------:R-:W-:Y:S05]  /*0110*/  @P0 EXIT ;  /* 0x000000000000094d */ /* 0x000fea0003800000 */
[----:B------:R-:W2:Y:S01]  /*0120*/  LDG.E.64 R4, desc[UR4][R2.64+0x10] ;  /* 0x0000100402047981 */ /* 0x000ea2000c1e1b00 */
[----:B------:R-:W-:-:S13]  /*0130*/  ISETP.NE.AND P0, PT, R0, RZ, PT ;  /* 0x000000ff0000720c */ /* 0x000fda0003f05270 */
[----:B------:R-:W-:Y:S01]  /*0140*/  @!P0 MOV R6, RZ ;  /* 0x000000ff00068202 */ /* 0x000fe20000000f00 */
[----:B--2---:R-:W-:-:S04]  /*0150*/  IMAD.WIDE R10, R0, 0x4, R4 ;  /* 0x00000004000a7825 */ /* 0x004fc800078e0204 */
[----:B------:R-:W-:Y:S02]  /*0160*/  @P0 IMAD.WIDE R8, R0, 0x4, R4 ;  /* 0x0000000400080825 */ /* 0x000fe400078e0204 */
[----:B------:R-:W2:Y:S04]  /*0170*/  LDG.E R11, desc[UR4][R10.64] ;  /* 0x000000040a0b7981 */ /* 0x000ea8000c1e1900 */
[----:B------:R-:W2:Y:S02]  /*0180*/  @P0 LDG.E R6, desc[UR4][R8.64+-0x4] ;  /* 0xfffffc0408060981 */ /* 0x000ea4000c1e1900 */
[----:B--2---:R-:W-:-:S13]  /*0190*/  ISETP.GE.AND P0, PT, R6, R11, PT ;  /* 0x0000000b0600720c */ /* 0x004fda0003f06270 */
[----:B------:R-:W-:Y:S05]  /*01a0*/  @P0 EXIT ;  /* 0x000000000000094d */ /* 0x000fea0003800000 */
[----:B------:R-:W-:-:S07]  /*01b0*/  VIADD R7, R7, 0x1 ;  /* 0x0000000107077836 */ /* 0x000fce0000000000 */
.L_x_0:
[----:B------:R-:W2:Y:S01]  /*01c0*/  LDG.E.64 R8, desc[UR4][R2.64+0x20] ;  /* 0x0000200402087981 */ /* 0x000ea2000c1e1b00 */
[----:B------:R-:W0:Y:S01]  /*01d0*/  LDC.64 R12, c[0x0][0x388] ;  /* 0x0000e200ff0c7b82 */ /* 0x000e220000000a00 */
[----:B--2---:R-:W-:-:S06]  /*01e0*/  IMAD.WIDE R8, R6, 0x4, R8 ;  /* 0x0000000406087825 */ /* 0x004fcc00078e0208 */
[----:B------:R-:W0:Y:S02]  /*01f0*/  LDG.E R9, desc[UR4][R8.64] ;  /* 0x0000000408097981 */ /* 0x000e24000c1e1900 */
[----:B0-----:R-:W-:-:S05]  /*0200*/  IMAD.WIDE R12, R9, 0x4, R12 ;  /* 0x00000004090c7825 */ /* 0x001fca00078e020c */
[----:B------:R-:W2:Y:S01]  /*0210*/  LDG.E R10, desc[UR4][R12.64] ;  /* 0x000000040c0a7981 */ /* 0x000ea2000c1e1900 */
[----:B------:R-:W-:Y:S01]  /*0220*/  HFMA2 R14, -RZ, RZ, 0, 5.9604644775390625e-08 ;  /* 0x00000001ff0e7431 */ /* 0x000fe200000001ff */
[----:B--2---:R-:W-:-:S13]  /*0230*/  ISETP.NE.AND P0, PT, R10, -0x1, PT ;  /* 0xffffffff0a00780c */ /* 0x004fda0003f05270 */
[----:B------:R-:W0:Y:S01]  /*0240*/  @!P0 LDC.64 R10, c[0x4][RZ] ;  /* 0x01000000ff0a8b82 */ /* 0x000e220000000a00 */
[----:B------:R1:W-:Y:S04]  /*0250*/  @!P0 STG.E desc[UR4][R12.64], R7 ;  /* 0x000000070c008986 */ /* 0x0003e8000c101904 */
[----:B0-----:R1:W-:Y:S04]  /*0260*/  @!P0 STG.E.U8 desc[UR4][R10.64], R14 ;  /* 0x0000000e0a008986 */ /* 0x0013e8000c101104 */
[----:B------:R-:W2:Y:S02]  /*0270*/  @!P0 LDG.E.64 R4, desc[UR4][R2.64+0x10] ;  /* 0x0000100402048981 */ /* 0x000ea4000c1e1b00 */
[----:B--2---:R-:W-:-:S06]  /*0280*/  IMAD.WIDE R8, R0, 0x4, R4 ;  /* 0x0000000400087825 */ /* 0x004fcc00078e0204 */
[----:B------:R-:W2:Y:S01]  /*0290*/  LDG.E R9, desc[UR4][R8.64] ;  /* 0x0000000408097981 */ /* 0x000ea2000c1e1900 */
[----:B------:R-:W-:-:S05]  /*02a0*/  VIADD R6, R6, 0x1 ;  /* 0x0000000106067836 */ /* 0x000fca0000000000 */
[----:B--2---:R-:W-:-:S13]  /*02b0*/  ISETP.GE.AND P0, PT, R6, R9, PT ;  /* 0x000000090600720c */ /* 0x004fda0003f06270 */
[----:B-1----:R-:W-:Y:S05]  /*02c0*/  @!P0 BRA `(.L_x_0) ;  /* 0xfffffffc00bc8947 */ /* 0x002fea000383ffff */
[----:B------:R-:W-:Y:S05]  /*02d0*/  EXIT ;  /* 0x000000000000794d */ /* 0x000fea0003800000 */
.L_x_1:
[----:B------:R-:W-:-:S00]  /*02e0*/  BRA `(.L_x_1) ;  /* 0xfffffffc00fc7947 */ /* 0x000fc0000383ffff */
[----:B------:R-:W-:-:S00]  /*02f0*/  NOP ;  /* 0x0000000000007918 */ /* 0x000fc00000000000 */
        /* <DEDUP_REMOVED lines=8> */
.L_x_5:


//--------------------- .text._Z16scatter_bfs_edgePK7__shardP8__vertexi --------------------------
	.section	.text._Z16scatter_bfs_edgePK7__shardP8__vertexi,"ax",@progbits
	.align	128
        .global         _Z16scatter_bfs_edgePK7__shardP8__vertexi
        .type           _Z16scatter_bfs_edgePK7__shardP8__vertexi,@function
        .size           _Z16scatter_bfs_edgePK7__shardP8__vertexi,(.L_x_6 - _Z16scatter_bfs_edgePK7__shardP8__vertexi)
        .other          _Z16scatter_bfs_edgePK7__shardP8__vertexi,@"STO_CUDA_ENTRY STV_DEFAULT"
_Z16scatter_bfs_edgePK7__shardP8__vertexi:
.text._Z16scatter_bfs_edgePK7__shardP8__vertexi:
[----:B------:R-:W-:Y:S08]  /*0000*/  LDC R1, c[0x0][0x37c] ;  /* 0x0000df00ff017b82 */ /* 0x000ff00000000800 */
[----:B------:R-:W0:Y:S01]  /*0010*/  LDC.64 R2, c[0x0][0x380] ;  /* 0x0000e000ff027b82 */ /* 0x000e220000000a00 */
[----:B------:R-:W0:Y:S02]  /*0020*/  LDCU.64 UR4, c[0x0][0x358] ;  /* 0x00006b00ff0477ac */ /* 0x000e240008000a00 */
[----:B0-----:R-:W2:Y:S01]  /*0030*/  LDG.E R0, desc[UR4][R2.64] ;  /* 0x0000000402007981 */ /* 0x001ea2000c1e1900 */
[----:B------:R-:W0:Y:S01]  /*0040*/  LDCU UR6, c[0x0][0x360] ;  /* 0x00006c00ff0677ac */ /* 0x000e220008000800 */
[----:B------:R-:W0:Y:S01]  /*0050*/  S2R R11, SR_CTAID.X ;  /* 0x00000000000b7919 */ /* 0x000e220000002500 */
[----:B------:R-:W0:Y:S02]  /*0060*/  S2R R4, SR_TID.X ;  /* 0x0000000000047919 */ /* 0x000e240000002100 */
[----:B0-----:R-:W-:-:S05]  /*0070*/  IMAD R11, R11, UR6, R4 ;  /* 0x000000060b0b7c24 */ /* 0x001fca000f8e0204 */
[----:B--2---:R-:W-:-:S13]  /*0080*/  ISETP.GE.AND P0, PT, R11, R0, PT ;  /* 0x000000000b00720c */ /* 0x004fda0003f06270 */
[----:B------:R-:W-:Y:S05]  /*0090*/  @P0 EXIT ;  /* 0x000000000000094d */ /* 0x000fea0003800000 */
[----:B------:R-:W2:Y:S01]  /*00a0*/  LDG.E.64 R4, desc[UR4][R2.64+0x18] ;  /* 0x0000180402047981 */ /* 0x000ea2000c1e1b00 */
[----:B------:R-:W0:Y:S08]  /*00b0*/  LDC.64 R8, c[0x0][0x388] ;  /* 0x0000e200ff087b82 */ /* 0x000e300000000a00 */
[----:B------:R-:W1:Y:S01]  /*00c0*/  LDC R13, c[0x0][0x390] ;  /* 0x0000e400ff0d7b82 */ /* 0x000e620000000800 */
[----:B--2---:R-:W-:-:S06]  /*00d0*/  IMAD.WIDE R4, R11, 0x4, R4 ;  /* 0x000000040b047825 */ /* 0x004fcc00078e0204 */
[----:B------:R-:W0:Y:S02]  /*00e0*/  LDG.E R5, desc[UR4][R4.64] ;  /* 0x0000000404057981 */ /* 0x000e24000c1e1900 */
[----:B0-----:R-:W-:-:S06]  /*00f0*/  IMAD.WIDE R6, R5, 0x4, R8 ;  /* 0x0000000405067825 */ /* 0x001fcc00078e0208 */
[----:B------:R-:W1:Y:S02]  /*0100*/  LDG.E R6, desc[UR4][R6.64] ;  /* 0x0000000406067981 */ /* 0x000e64000c1e1900 */
[----:B-1----:R-:W-:-:S13]  /*0110*/  ISETP.NE.AND P0, PT, R6, R13, PT ;  /* 0x0000000d0600720c */ /* 0x002fda0003f05270 */
[----:B------:R-:W-:Y:S05]  /*0120*/  @P0 EXIT ;  /* 0x000000000000094d */ /* 0x000fea0003800000 */
[----:B------:R-:W2:Y:S02]  /*0130*/  LDG.E.64 R2, desc[UR4][R2.64+0x20] ;  /* 0x0000200402027981 */ /* 0x000ea4000c1e1b00 */
[----:B--2---:R-:W-:-:S06]  /*0140*/  IMAD.WIDE R4, R11, 0x4, R2 ;  /* 0x000000040b047825 */ /* 0x004fcc00078e0202 */
[----:B------:R-:W2:Y:S02]  /*0150*/  LDG.E R5, desc[UR4][R4.64] ;  /* 0x0000000404057981 */ /* 0x000ea4000c1e1900 */
[----:B--2---:R-:W-:-:S05]  /*0160*/  IMAD.WIDE R6, R5, 0x4, R8 ;  /* 0x0000000405067825 */ /* 0x004fca00078e0208 */
[----:B------:R-:W2:Y:S02]  /*0170*/  LDG.E R0, desc[UR4][R6.64] ;  /* 0x0000000406007981 */ /* 0x000ea4000c1e1900 */
[----:B--2---:R-:W-:-:S13]  /*0180*/  ISETP.NE.AND P0, PT, R0, -0x1, PT ;  /* 0xffffffff0000780c */ /* 0x004fda0003f05270 */
[----:B------:R-:W-:Y:S05]  /*0190*/  @P0 EXIT ;  /* 0x000000000000094d */ /* 0x000fea0003800000 */
[----:B------:R-:W0:Y:S01]  /*01a0*/  LDC.64 R2, c[0x4][RZ] ;  /* 0x01000000ff027b82 */ /* 0x000e220000000a00 */
[----:B------:R-:W-:Y:S01]  /*01b0*/  HFMA2 R0, -RZ, RZ, 0, 5.9604644775390625e-08 ;  /* 0x00000001ff007431 */ /* 0x000fe200000001ff */
[----:B------:R-:W-:-:S05]  /*01c0*/  IADD3 R5, PT, PT, R13, 0x1, RZ ;  /* 0x000000010d057810 */ /* 0x000fca0007ffe0ff */
[----:B------:R-:W-:Y:S04]  /*01d0*/  STG.E desc[UR4][R6.64], R5 ;  /* 0x0000000506007986 */ /* 0x000fe8000c101904 */
[----:B0-----:R-:W-:Y:S01]  /*01e0*/  STG.E.U8 desc[UR4][R2.64], R0 ;  /* 0x0000000002007986 */ /* 0x001fe2000c101104 */
[----:B------:R-:W-:Y:S05]  /*01f0*/  EXIT ;  /* 0x000000000000794d */ /* 0x000fea0003800000 */
.L_x_2:
        /* <DEDUP_REMOVED lines=16> */
.L_x_6:


//--------------------- .text._Z4initP8__vertexii --------------------------
	.section	.text._Z4initP8__vertexii,"ax",@progbits
	.align	128
        .global         _Z4initP8__vertexii
        .type           _Z4initP8__vertexii,@function
        .size           _Z4initP8__vertexii,(.L_x_7 - _Z4initP8__vertexii)
        .other          _Z4initP8__vertexii,@"STO_CUDA_ENTRY STV_DEFAULT"
_Z4initP8__vertexii:
.text._Z4initP8__vertexii:
[----:B------:R-:W-:Y:S01]  /*0000*/  LDC R1, c[0x0][0x37c] ;  /* 0x0000df00ff017b82 */ /* 0x000fe20000000800 */
[----:B------:R-:W0:Y:S07]  /*0010*/  S2R R5, SR_CTAID.X ;  /* 0x0000000000057919 */ /* 0x000e2e0000002500 */
[----:B------:R-:W1:Y:S01]  /*0020*/  LDC R4, c[0x0][0x388] ;  /* 0x0000e200ff047b82 */ /* 0x000e620000000800 */
[----:B------:R-:W0:Y:S01]  /*0030*/  LDCU UR4, c[0x0][0x360] ;  /* 0x00006c00ff0477ac */ /* 0x000e220008000800 */
[----:B------:R-:W0:Y:S02]  /*0040*/  S2R R0, SR_TID.X ;  /* 0x0000000000007919 */ /* 0x000e240000002100 */
[----:B0-----:R-:W-:Y:S01]  /*0050*/  IMAD R5, R5, UR4, R0 ;  /* 0x0000000405057c24 */ /* 0x001fe2000f8e0200 */
[----:B------:R-:W0:Y:S04]  /*0060*/  LDCU.64 UR4, c[0x0][0x358] ;  /* 0x00006b00ff0477ac */ /* 0x000e280008000a00 */
[----:B-1----:R-:W-:-:S13]  /*0070*/  ISETP.NE.AND P0, PT, R5, R4, PT ;  /* 0x000000040500720c */ /* 0x002fda0003f05270 */
[----:B------:R-:W1:Y:S02]  /*0080*/  @!P0 LDC.64 R2, c[0x0][0x380] ;  /* 0x0000e000ff028b82 */ /* 0x000e640000000a00 */
[----:B-1----:R-:W-:-:S05]  /*0090*/  @!P0 IMAD.WIDE R2, R4, 0x4, R2 ;  /* 0x0000000404028825 */ /* 0x002fca00078e0202 */
[----:B0-----:R0:W-:Y:S01]  /*00a0*/  @!P0 STG.E desc[UR4][R2.64], RZ ;  /* 0x000000ff02008986 */ /* 0x0011e2000c101904 */
[----:B------:R-:W-:Y:S05]  /*00b0*/  @!P0 EXIT ;  /* 0x000000000000894d */ /* 0x000fea0003800000 */
[----:B------:R-:W1:Y:S02]  /*00c0*/  LDCU UR6, c[0x0][0x38c] ;  /* 0x00007180ff0677ac */ /* 0x000e640008000800 */
[----:B-1----:R-:W-:-:S13]  /*00d0*/  ISETP.GE.AND P0, PT, R5, UR6, PT ;  /* 0x0000000605007c0c */ /* 0x002fda000bf06270 */
[----:B------:R-:W-:Y:S05]  /*00e0*/  @P0 EXIT ;  /* 0x000000000000094d */ /* 0x000fea0003800000 */
[----:B0-----:R-:W0:Y:S01]  /*00f0*/  LDC.64 R2, c[0x0][0x380] ;  /* 0x0000e000ff027b82 */ /* 0x001e220000000a00 */
[----:B------:R-:W-:Y:S01]  /*0100*/  MOV R7, 0xffffffff ;  /* 0xffffffff00077802 */ /* 0x000fe20000000f00 */
[----:B0-----:R-:W-:-:S05]  /*0110*/  IMAD.WIDE R2, R5, 0x4, R2 ;  /* 0x0000000405027825 */ /* 0x001fca00078e0202 */
[----:B------:R-:W-:Y:S01]  /*0120*/  STG.E desc[UR4][R2.64], R7 ;  /* 0x0000000702007986 */ /* 0x000fe2000c101904 */
[----:B------:R-:W-:Y:S05]  /*0130*/  EXIT ;  /* 0x000000000000794d */ /* 0x000fea0003800000 */
.L_x_3:
        /* <DEDUP_REMOVED lines=12> */
.L_x_7:


//--------------------- .text._Z5resetv           --------------------------
	.section	.text._Z5resetv,"ax",@progbits
	.align	128
        .global         _Z5resetv
        .type           _Z5resetv,@function
        .size           _Z5resetv,(.L_x_8 - _Z5resetv)
        .other          _Z5resetv,@"STO_CUDA_ENTRY STV_DEFAULT"
_Z5resetv:
.text._Z5resetv:
[----:B------:R-:W-:Y:S08]  /*0000*/  LDC R1, c[0x0][0x37c] ;  /* 0x0000df00ff017b82 */ /* 0x000ff00000000800 */
[----:B------:R-:W0:Y:S01]  /*0010*/  LDC.64 R2, c[0x4][RZ] ;  /* 0x01000000ff027b82 */ /* 0x000e220000000a00 */
[----:B------:R-:W0:Y:S02]  /*0020*/  LDCU.64 UR4, c[0x0][0x358] ;  /* 0x00006b00ff0477ac */ /* 0x000e240008000a00 */
[----:B0-----:R-:W-:Y:S01]  /*0030*/  STG.E.U8 desc[UR4][R2.64], RZ ;  /* 0x000000ff02007986 */ /* 0x001fe2000c101104 */
[----:B------:R-:W-:Y:S05]  /*0040*/  EXIT ;  /* 0x000000000000794d */ /* 0x000fea0003800000 */
.L_x_4:
        /* <DEDUP_REMOVED lines=11> */
.L_x_8:


//--------------------- .nv.shared.reserved.0     --------------------------
	.section	.nv.shared.reserved.0,"aw",@nobits
	.weak		__nv_reservedSMEM_offset_0_alias
	.size		__nv_reservedSMEM_offset_0_alias, 0, 64
	.other		__nv_reservedSMEM_offset_0_alias,@"STO_CUDA_RESERVED_SHARED STV_DEFAULT"
__nv_reservedSMEM_offset_0_alias:
	.zero		0
	.zero		64


//--------------------- .nv.global                --------------------------
	.section	.nv.global,"aw",@nobits
.nv.global:
	.type		d_over,@object
	.size		d_over,(.L_0 - d_over)
d_over:
	.zero		1
.L_0:


//--------------------- .nv.constant0._Z18scatter_bfs_vertexPK7__shardP8__vertexi --------------------------
	.section	.nv.constant0._Z18scatter_bfs_vertexPK7__shardP8__vertexi,"a",@progbits
	.sectionflags	@""
	.align	4
.nv.constant0._Z18scatter_bfs_vertexPK7__shardP8__vertexi:
	.zero		916


//--------------------- .nv.constant0._Z16scatter_bfs_edgePK7__shardP8__vertexi --------------------------
	.section	.nv.constant0._Z16scatter_bfs_edgePK7__shardP8__vertexi,"a",@progbits
	.sectionflags	@""
	.align	4
.nv.constant0._Z16scatter_bfs_edgePK7__shardP8__vertexi:
	.zero		916


//--------------------- .nv.constant0._Z4initP8__vertexii --------------------------
	.section	.nv.constant0._Z4initP8__vertexii,"a",@progbits
	.sectionflags	@""
	.align	4
.nv.constant0._Z4initP8__vertexii:
	.zero		912


//--------------------- .nv.constant0._Z5resetv   --------------------------
	.section	.nv.constant0._Z5resetv,"a",@progbits
	.sectionflags	@""
	.align	4
.nv.constant0._Z5resetv:
	.zero		896


//--------------------- SYMBOLS --------------------------

	.type		.nv.reservedSmem.offset0,@object
	.size		.nv.reservedSmem.offset0,0x4
